//
// Generated by NVIDIA NVVM Compiler
//
// Compiler Build ID: CL-36424714
// Cuda compilation tools, release 13.0, V13.0.88
// Based on NVVM 20.0.0
//

.version 9.0
.target sm_100
.address_size 64

	// .globl	_Z19init_random_numbersj
.extern .func  (.param .b32 func_retval0) vprintf
(
	.param .b64 vprintf_param_0,
	.param .b64 vprintf_param_1
)
;
.extern .func __assertfail
(
	.param .b64 __assertfail_param_0,
	.param .b64 __assertfail_param_1,
	.param .b32 __assertfail_param_2,
	.param .b64 __assertfail_param_3,
	.param .b64 __assertfail_param_4
)
;
.global .align 1 .b8 __unnamed_1[39] = {118, 111, 105, 100, 32, 105, 110, 105, 116, 95, 114, 97, 110, 100, 111, 109, 95, 110, 117, 109, 98, 101, 114, 115, 40, 117, 110, 115, 105, 103, 110, 101, 100, 32, 105, 110, 116, 41};
.global .align 1 .b8 $str[11] = {115, 101, 101, 100, 32, 61, 32, 37, 100, 10};
.global .align 1 .b8 $str$1[10] = {115, 101, 101, 100, 32, 33, 61, 32, 48};
.global .align 1 .b8 $str$2[27] = {47, 116, 109, 112, 47, 115, 97, 115, 115, 95, 99, 117, 95, 104, 104, 104, 56, 110, 53, 120, 54, 47, 107, 46, 99, 117};

.visible .entry _Z19init_random_numbersj(
	.param .u32 _Z19init_random_numbersj_param_0
)
{
	.local .align 8 .b8 	__local_depot0[8];
	.reg .b64 	%SP;
	.reg .b64 	%SPL;
	.reg .pred 	%p<2>;
	.reg .b32 	%r<5>;
	.reg .b32 	%f<2>;
	.reg .b64 	%rd<12>;

	mov.u64 	%SPL, __local_depot0;
	cvta.local.u64 	%SP, %SPL;
	ld.param.u32 	%r1, [_Z19init_random_numbersj_param_0];
	add.u64 	%rd1, %SP, 0;
	add.u64 	%rd2, %SPL, 0;
	st.local.u32 	[%rd2], %r1;
	mov.u64 	%rd3, $str;
	cvta.global.u64 	%rd4, %rd3;
	{ // callseq 0, 0
	.param .b64 param0;
	st.param.b64 	[param0], %rd4;
	.param .b64 param1;
	st.param.b64 	[param1], %rd1;
	.param .b32 retval0;
	call.uni (retval0), 
	vprintf, 
	(
	param0, 
	param1
	);
	ld.param.b32 	%r2, [retval0];
	} // callseq 0
	mov.b64 	%rd5, 12312433432;
	atom.add.u32 	%r4, [%rd5], 123;
	atom.add.f32 	%f1, [%rd5], 0f42F60000;
	setp.ne.s32 	%p1, %r1, 0;
	@%p1 bra 	$L__BB0_2;
	mov.u64 	%rd6, $str$1;
	cvta.global.u64 	%rd7, %rd6;
	mov.u64 	%rd8, $str$2;
	cvta.global.u64 	%rd9, %rd8;
	mov.u64 	%rd10, __unnamed_1;
	cvta.global.u64 	%rd11, %rd10;
	{ // callseq 1, 0
	.param .b64 param0;
	st.param.b64 	[param0], %rd7;
	.param .b64 param1;
	st.param.b64 	[param1], %rd9;
	.param .b32 param2;
	st.param.b32 	[param2], 8;
	.param .b64 param3;
	st.param.b64 	[param3], %rd11;
	.param .b64 param4;
	st.param.b64 	[param4], 1;
	call.uni 
	__assertfail, 
	(
	param0, 
	param1, 
	param2, 
	param3, 
	param4
	);
	} // callseq 1
$L__BB0_2:
	ret;

}


// ===== COMPILED SASS (sm_100) =====

	.target	sm_100

	.elftype	@"ET_EXEC"


//--------------------- .note.nv.tkinfo           --------------------------
	.section	.note.nv.tkinfo,"",@"SHT_NOTE"
	.sectionflags	@"SHF_NOTE_NV_TKINFO"
	.tkinfo
        /*0018*/ 	.word	0x00000002
        /*0030*/ 	.string	""
        /*0030*/ 	.string	"ptxas"
        /*0030*/ 	.string	"Cuda compilation tools, release 13.0, V13.0.88"
        /*0030*/ 	.string	"Build cuda_13.0.r13.0/compiler.36424714_0"
        /*0030*/ 	.string	"-arch sm_100 -m 64 "



//--------------------- .note.nv.cuinfo           --------------------------
	.section	.note.nv.cuinfo,"",@"SHT_NOTE"
	.sectionflags	@"SHF_NOTE_NV_CUINFO"
        /*0018*/ 	.short	0x0002
        /*001a*/ 	.short	0x0064
        /*001c*/ 	.short	0x0082
	.zero		2


//--------------------- .nv.info                  --------------------------
	.section	.nv.info,"",@"SHT_CUDA_INFO"
	.align	4


	//----- nvinfo : EIATTR_REGCOUNT
	.align		4
        /*0000*/ 	.byte	0x04, 0x2f
        /*0002*/ 	.short	(.L_5 - .L_4)
	.align		4
.L_4:
        /*0004*/ 	.word	index@(_Z19init_random_numbersj)
        /*0008*/ 	.word	0x00000018


	//----- nvinfo : EIATTR_FRAME_SIZE
	.align		4
.L_5:
        /*000c*/ 	.byte	0x04, 0x11
        /*000e*/ 	.short	(.L_7 - .L_6)
	.align		4
.L_6:
        /*0010*/ 	.word	index@(_Z19init_random_numbersj)
        /*0014*/ 	.word	0x00000008


	//----- nvinfo : EIATTR_MIN_STACK_SIZE
	.align		4
.L_7:
        /*0018*/ 	.byte	0x04, 0x12
        /*001a*/ 	.short	(.L_9 - .L_8)
	.align		4
.L_8:
        /*001c*/ 	.word	index@(_Z19init_random_numbersj)
        /*0020*/ 	.word	0x00000008
.L_9:


//--------------------- .nv.compat                --------------------------
	.section	.nv.compat,"",@"SHT_CUDA_COMPAT_INFO"
	.align	4
        /*0000*/ 	.byte	0x02, 0x09, 0x00, 0x00, 0x02, 0x02, 0x01, 0x00, 0x02, 0x05, 0x05, 0x00, 0x03, 0x07, 0x01, 0x01
        /*0010*/ 	.byte	0x02, 0x03, 0x00, 0x00, 0x02, 0x06, 0x01, 0x00, 0x04, 0x0b, 0x08, 0x00, 0x09, 0x00, 0x00, 0x00
        /*0020*/ 	.byte	0x00, 0x00, 0x00, 0x00


//--------------------- .nv.info._Z19init_random_numbersj --------------------------
	.section	.nv.info._Z19init_random_numbersj,"",@"SHT_CUDA_INFO"
	.sectionflags	@""
	.align	4


	//----- nvinfo : EIATTR_CUDA_API_VERSION
	.align		4
        /*0000*/ 	.byte	0x04, 0x37
        /*0002*/ 	.short	(.L_11 - .L_10)
.L_10:
        /*0004*/ 	.word	0x00000082


	//----- nvinfo : EIATTR_KPARAM_INFO
	.align		4
.L_11:
        /*0008*/ 	.byte	0x04, 0x17
        /*000a*/ 	.short	(.L_13 - .L_12)
.L_12:
        /*000c*/ 	.word	0x00000000
        /*0010*/ 	.short	0x0000
        /*0012*/ 	.short	0x0000
        /*0014*/ 	.byte	0x00, 0xf0, 0x11, 0x00


	//----- nvinfo : EIATTR_SPARSE_MMA_MASK
	.align		4
.L_13:
        /*0018*/ 	.byte	0x03, 0x50
        /*001a*/ 	.short	0x0000


	//----- nvinfo : EIATTR_MAXREG_COUNT
	.align		4
        /*001c*/ 	.byte	0x03, 0x1b
        /*001e*/ 	.short	0x00ff


	//----- nvinfo : EIATTR_EXTERNS
	.align		4
        /*0020*/ 	.byte	0x04, 0x0f
        /*0022*/ 	.short	(.L_15 - .L_14)


	//   ....[0]....
	.align		4
.L_14:
        /*0024*/ 	.word	index@(vprintf)


	//   ....[1]....
	.align		4
        /*0028*/ 	.word	index@(__assertfail)


	//----- nvinfo : EIATTR_MERCURY_ISA_VERSION
	.align		4
.L_15:
        /*002c*/ 	.byte	0x03, 0x5f
        /*002e*/ 	.short	0x0101


	//----- nvinfo : EIATTR_INT_WARP_WIDE_INSTR_OFFSETS
	.align		4
        /*0030*/ 	.byte	0x04, 0x31
        /*0032*/ 	.short	(.L_17 - .L_16)


	//   ....[0]....
.L_16:
        /*0034*/ 	.word	0x00000110


	//----- nvinfo : EIATTR_VRC_CTA_INIT_COUNT
	.align		4
.L_17:
        /*0038*/ 	.byte	0x02, 0x4a
	.zero		1
	.zero		1


	//----- nvinfo : EIATTR_SYSCALL_OFFSETS
	.align		4
        /*003c*/ 	.byte	0x04, 0x46
        /*003e*/ 	.short	(.L_19 - .L_18)


	//   ....[0]....
.L_18:
        /*0040*/ 	.word	0x000000f0


	//   ....[1]....
        /*0044*/ 	.word	0x000004c0


	//----- nvinfo : EIATTR_EXIT_INSTR_OFFSETS
	.align		4
.L_19:
        /*0048*/ 	.byte	0x04, 0x1c
        /*004a*/ 	.short	(.L_21 - .L_20)


	//   ....[0]....
.L_20:
        /*004c*/ 	.word	0x000003c0


	//   ....[1]....
        /*0050*/ 	.word	0x000004d0


	//----- nvinfo : EIATTR_CRS_STACK_SIZE
	.align		4
.L_21:
        /*0054*/ 	.byte	0x04, 0x1e
        /*0056*/ 	.short	(.L_23 - .L_22)
.L_22:
        /*0058*/ 	.word	0x00000000


	//----- nvinfo : EIATTR_CBANK_PARAM_SIZE
	.align		4
.L_23:
        /*005c*/ 	.byte	0x03, 0x19
        /*005e*/ 	.short	0x0004


	//----- nvinfo : EIATTR_PARAM_CBANK
	.align		4
        /*0060*/ 	.byte	0x04, 0x0a
        /*0062*/ 	.short	(.L_25 - .L_24)
	.align		4
.L_24:
        /*0064*/ 	.word	index@(.nv.constant0._Z19init_random_numbersj)
        /*0068*/ 	.short	0x0380
        /*006a*/ 	.short	0x0004


	//----- nvinfo : EIATTR_SW_WAR
	.align		4
.L_25:
        /*006c*/ 	.byte	0x04, 0x36
        /*006e*/ 	.short	(.L_27 - .L_26)
.L_26:
        /*0070*/ 	.word	0x00000008
.L_27:


//--------------------- .nv.callgraph             --------------------------
	.section	.nv.callgraph,"",@"SHT_CUDA_CALLGRAPH"
	.align	4
	.sectionentsize	8
	.align		4
        /*0000*/ 	.word	0x00000000
	.align		4
        /*0004*/ 	.word	0xffffffff
	.align		4
        /*0008*/ 	.word	index@(_Z19init_random_numbersj)
	.align		4
        /*000c*/ 	.word	index@(__assertfail)
	.align		4
        /*0010*/ 	.word	index@(_Z19init_random_numbersj)
	.align		4
        /*0014*/ 	.word	index@(vprintf)
	.align		4
        /*0018*/ 	.word	0x00000000
	.align		4
        /*001c*/ 	.word	0xfffffffe
	.align		4
        /*0020*/ 	.word	0x00000000
	.align		4
        /*0024*/ 	.word	0xfffffffd
	.align		4
        /*0028*/ 	.word	0x00000000
	.align		4
        /*002c*/ 	.word	0xfffffffc


//--------------------- .nv.constant4             --------------------------
	.section	.nv.constant4,"a",@progbits
	.align	8
	.align		8
.nv.constant4:
        /*0000*/ 	.dword	vprintf
	.align		8
        /*0008*/ 	.dword	__assertfail
	.align		8
        /*0010*/ 	.dword	__unnamed_1
	.align		8
        /*0018*/ 	.dword	$str
	.align		8
        /*0020*/ 	.dword	$str$1
	.align		8
        /*0028*/ 	.dword	$str$2


//--------------------- .text._Z19init_random_numbersj --------------------------
	.section	.text._Z19init_random_numbersj,"ax",@progbits
	.align	128
        .global         _Z19init_random_numbersj
        .type           _Z19init_random_numbersj,@function
        .size           _Z19init_random_numbersj,(.L_x_9 - _Z19init_random_numbersj)
        .other          _Z19init_random_numbersj,@"STO_CUDA_ENTRY STV_DEFAULT"
_Z19init_random_numbersj:
.text._Z19init_random_numbersj:
[----:B------:R-:W0:Y:S08]  /*0000*/  LDC R1, c[0x0][0x37c] ;  /* 0x0000df00ff017b82 */ /* 0x000e300000000800 */
[----:B------:R-:W1:Y:S01]  /*0010*/  LDC R8, c[0x0][0x380] ;  /* 0x0000e000ff087b82 */ /* 0x000e620000000800 */
[----:B0-----:R-:W-:Y:S01]  /*0020*/  VIADD R1, R1, 0xfffffff8 ;  /* 0xfffffff801017836 */ /* 0x001fe20000000000 */
[----:B------:R-:W-:Y:S01]  /*0030*/  MOV R0, 0x0 ;  /* 0x0000000000007802 */ /* 0x000fe20000000f00 */
[----:B------:R-:W0:Y:S01]  /*0040*/  LDCU UR4, c[0x0][0x2f8] ;  /* 0x00005f00ff0477ac */ /* 0x000e220008000800 */
[----:B------:R-:W2:Y:S04]  /*0050*/  LDCU.64 UR6, c[0x4][0x18] ;  /* 0x01000300ff0677ac */ /* 0x000ea80008000a00 */
[----:B------:R3:W4:Y:S01]  /*0060*/  LDC.64 R2, c[0x4][R0] ;  /* 0x0100000000027b82 */ /* 0x0007220000000a00 */
[----:B------:R-:W5:Y:S01]  /*0070*/  LDCU UR5, c[0x0][0x2fc] ;  /* 0x00005f80ff0577ac */ /* 0x000f620008000800 */
[----:B------:R-:W3:Y:S01]  /*0080*/  LDCU.64 UR36, c[0x0][0x358] ;  /* 0x00006b00ff2477ac */ /* 0x000ee20008000a00 */
[----:B0-----:R-:W-:Y:S01]  /*0090*/  IADD3 R6, P0, PT, R1, UR4, RZ ;  /* 0x0000000401067c10 */ /* 0x001fe2000ff1e0ff */
[----:B-1----:R0:W-:Y:S01]  /*00a0*/  STL [R1], R8 ;  /* 0x0000000801007387 */ /* 0x0021e20000100800 */
[----:B--2---:R-:W-:Y:S01]  /*00b0*/  IMAD.U32 R4, RZ, RZ, UR6 ;  /* 0x00000006ff047e24 */ /* 0x004fe2000f8e00ff */
[----:B------:R-:W-:-:S02]  /*00c0*/  MOV R5, UR7 ;  /* 0x0000000700057c02 */ /* 0x000fc40008000f00 */
[----:B-----5:R-:W-:-:S08]  /*00d0*/  IMAD.X R7, RZ, RZ, UR5, P0 ;  /* 0x00000005ff077e24 */ /* 0x020fd000080e06ff */
[----:B------:R-:W-:-:S07]  /*00e0*/  LEPC R20, `(.L_x_0) ;  /* 0x000000001014794e */ /* 0x000fce0000000000 */
[----:B0--34-:R-:W-:Y:S05]  /*00f0*/  CALL.ABS.NOINC R2 ;  /* 0x0000000002007343 */ /* 0x019fea0003c00000 */
.L_x_0:
[----:B------:R-:W0:Y:S01]  /*0100*/  S2R R2, SR_LANEID ;  /* 0x0000000000027919 */ /* 0x000e220000000000 */
[----:B------:R-:W-:Y:S01]  /*0110*/  VOTEU.ANY UR4, UPT, PT ;  /* 0x0000000000047886 */ /* 0x000fe200038e0100 */
[----:B------:R-:W-:Y:S01]  /*0120*/  UMOV UR5, 0x80000000 ;  /* 0x8000000000057882 */ /* 0x000fe20000000000 */
[----:B------:R-:W1:Y:S01]  /*0130*/  POPC R0, UR4 ;  /* 0x0000000400007d09 */ /* 0x000e620008000000 */
[----:B------:R-:W-:Y:S01]  /*0140*/  UFLO.U32 UR4, UR4 ;  /* 0x00000004000472bd */ /* 0x000fe200080e0000 */
[----:B------:R-:W-:Y:S01]  /*0150*/  IMAD.MOV.U32 R7, RZ, RZ, 0x42f60000 ;  /* 0x42f60000ff077424 */ /* 0x000fe200078e00ff */
[----:B------:R-:W-:-:S03]  /*0160*/  UIADD3 UR6, UP0, UPT, UR5, 0x5e000000, URZ ;  /* 0x5e00000005067890 */ /* 0x000fc6000ff1e0ff */
[----:B------:R-:W-:Y:S02]  /*0170*/  UMOV UR5, 0x2 ;  /* 0x0000000200057882 */ /* 0x000fe40000000000 */
[----:B------:R-:W-:Y:S01]  /*0180*/  UIADD3.X UR5, UPT, UPT, URZ, UR5, URZ, UP0, !UPT ;  /* 0x00000005ff057290 */ /* 0x000fe200087fe4ff */
[----:B------:R-:W-:-:S05]  /*0190*/  IMAD.U32 R4, RZ, RZ, UR6 ;  /* 0x00000006ff047e24 */ /* 0x000fca000f8e00ff */
[----:B------:R-:W-:Y:S01]  /*01a0*/  MOV R5, UR5 ;  /* 0x0000000500057c02 */ /* 0x000fe20008000f00 */
[----:B-1----:R-:W-:Y:S01]  /*01b0*/  IMAD R3, R0, 0x7b, RZ ;  /* 0x0000007b00037824 */ /* 0x002fe200078e02ff */
[----:B0-----:R-:W-:-:S13]  /*01c0*/  ISETP.EQ.U32.AND P0, PT, R2, UR4, PT ;  /* 0x0000000402007c0c */ /* 0x001fda000bf02070 */
[----:B------:R-:W-:Y:S04]  /*01d0*/  @P0 ATOM.E.ADD.STRONG.GPU PT, RZ, desc[UR36][R4.64+-0x1f2ce8], R3 ;  /* 0xe0d3180304ff098a */ /* 0x000fe800081ef124 */
[----:B------:R0:W-:Y:S01]  /*01e0*/  ATOM.E.ADD.F32.FTZ.RN.STRONG.GPU P0, RZ, desc[UR36][R4.64+-0x1f2ce8], R7 ;  /* 0xe0d3180704ff79a2 */ /* 0x0001e2000c10f324 */
[----:B------:R-:W-:Y:S04]  /*01f0*/  BSSY.RECONVERGENT B0, `(.L_x_1) ;  /* 0x000001a000007945 */ /* 0x000fe80003800200 */
[----:B0-----:R-:W-:Y:S05]  /*0200*/  @P0 BRA `(.L_x_2) ;  /* 0x0000000000600947 */ /* 0x001fea0003800000 */
[----:B------:R-:W0:Y:S01]  /*0210*/  QSPC.E.S P0, RZ, [R4+-0x1f2ce8] ;  /* 0xe0d3180004ff73aa */ /* 0x000e220000000500 */
[----:B------:R-:W-:Y:S02]  /*0220*/  HFMA2 R3, -RZ, RZ, 0, 1.1920928955078125e-07 ;  /* 0x00000002ff037431 */ /* 0x000fe400000001ff */
[----:B------:R-:W-:Y:S01]  /*0230*/  IMAD.MOV.U32 R2, RZ, RZ, -0x80000000 ;  /* 0x80000000ff027424 */ /* 0x000fe200078e00ff */
[----:B0-----:R-:W-:Y:S06]  /*0240*/  @!P0 BRA `(.L_x_3) ;  /* 0x0000000000248947 */ /* 0x001fec0003800000 */
[----:B------:R-:W-:-:S05]  /*0250*/  IMAD.MOV.U32 R2, RZ, RZ, -0x80000000 ;  /* 0x80000000ff027424 */ /* 0x000fca00078e00ff */
[----:B------:R-:W-:-:S04]  /*0260*/  MOV R2, R2 ;  /* 0x0000000200027202 */ /* 0x000fc80000000f00 */
[----:B------:R-:W-:-:S07]  /*0270*/  IADD3 R0, PT, PT, R2, 0x5e000000, RZ ;  /* 0x5e00000002007810 */ /* 0x000fce0007ffe0ff */
.L_x_4:
[----:B------:R-:W-:-:S06]  /*0280*/  VIADD R4, R2, 0x5e000000 ;  /* 0x5e00000002047836 */ /* 0x000fcc0000000000 */
[----:B------:R-:W0:Y:S02]  /*0290*/  LDS R4, [R4+-0x1f2ce8] ;  /* 0xe0d3180004047984 */ /* 0x000e240000000800 */
[----:B0-----:R-:W-:-:S05]  /*02a0*/  FADD R5, R4, 123 ;  /* 0x42f6000004057421 */ /* 0x001fca0000000000 */
[----:B------:R-:W0:Y:S02]  /*02b0*/  ATOMS.CAST.SPIN P0, [R0+-0x1f2ce8], R4, R5 ;  /* 0xe0d318040000758d */ /* 0x000e240001800005 */
[----:B0-----:R-:W-:Y:S05]  /*02c0*/  @!P0 BRA `(.L_x_4) ;  /* 0xfffffffc00ec8947 */ /* 0x001fea000383ffff */
[----:B------:R-:W-:Y:S05]  /*02d0*/  BRA `(.L_x_2) ;  /* 0x00000000002c7947 */ /* 0x000fea0003800000 */
.L_x_3:
[----:B------:R-:W0:Y:S02]  /*02e0*/  QSPC.E.D P0, RZ, [R4+-0x1f2ce8] ;  /* 0xe0d3180004ff73aa */ /* 0x000e240000000700 */
[----:B0-----:R-:W-:Y:S05]  /*02f0*/  @!P0 BRA `(.L_x_5) ;  /* 0x0000000000188947 */ /* 0x001fea0003800000 */
.L_x_6:
[----:B------:R-:W2:Y:S02]  /*0300*/  LD.E R6, [R2+0x5de0d318] ;  /* 0x5de0d31802067980 */ /* 0x000ea40000100900 */
[----:B--2---:R-:W-:-:S06]  /*0310*/  FADD R7, R6, 123 ;  /* 0x42f6000006077421 */ /* 0x004fcc0000000000 */
[----:B------:R-:W2:Y:S02]  /*0320*/  ATOM.E.CAST.SPIN PT, R7, [R4+-0x1f2ce8], R6, R7 ;  /* 0xe0d318060407738b */ /* 0x000ea400019e0107 */
[----:B--2---:R-:W-:-:S13]  /*0330*/  ISETP.EQ.U32.AND P0, PT, R7, 0x1, PT ;  /* 0x000000010700780c */ /* 0x004fda0003f02070 */
[----:B------:R-:W-:Y:S05]  /*0340*/  @!P0 BRA `(.L_x_6) ;  /* 0xfffffffc00ec8947 */ /* 0x000fea000383ffff */
[----:B------:R-:W-:Y:S05]  /*0350*/  BRA `(.L_x_2) ;  /* 0x00000000000c7947 */ /* 0x000fea0003800000 */
.L_x_5:
[----:B------:R-:W2:Y:S02]  /*0360*/  LD.E R0, desc[UR36][R4.64+-0x1f2ce8] ;  /* 0xe0d3182404007980 */ /* 0x000ea4000c101900 */
[----:B--2---:R-:W-:-:S05]  /*0370*/  FADD R3, R0, 123 ;  /* 0x42f6000000037421 */ /* 0x004fca0000000000 */
[----:B------:R0:W-:Y:S02]  /*0380*/  ST.E desc[UR36][R4.64+-0x1f2ce8], R3 ;  /* 0xe0d3180304007985 */ /* 0x0001e4000c101924 */
.L_x_2:
[----:B------:R-:W-:Y:S05]  /*0390*/  BSYNC.RECONVERGENT B0 ;  /* 0x0000000000007941 */ /* 0x000fea0003800200 */
.L_x_1:
[----:B------:R-:W1:Y:S02]  /*03a0*/  LDCU UR4, c[0x0][0x380] ;  /* 0x00007000ff0477ac */ /* 0x000e640008000800 */
[----:B-1----:R-:W-:-:S13]  /*03b0*/  ISETP.NE.AND P0, PT, RZ, UR4, PT ;  /* 0x00000004ff007c0c */ /* 0x002fda000bf05270 */
[----:B------:R-:W-:Y:S05]  /*03c0*/  @P0 EXIT ;  /* 0x000000000000094d */ /* 0x000fea0003800000 */
[----:B------:R-:W-:Y:S01]  /*03d0*/  MOV R0, 0x8 ;  /* 0x0000000800007802 */ /* 0x000fe20000000f00 */
[----:B------:R-:W1:Y:S01]  /*03e0*/  LDCU.64 UR4, c[0x4][0x20] ;  /* 0x01000400ff0477ac */ /* 0x000e620008000a00 */
[----:B------:R-:W-:Y:S02]  /*03f0*/  HFMA2 R8, -RZ, RZ, 0, 4.76837158203125e-07 ;  /* 0x00000008ff087431 */ /* 0x000fe400000001ff */
[----:B------:R-:W-:Y:S01]  /*0400*/  IMAD.MOV.U32 R12, RZ, RZ, 0x1 ;  /* 0x00000001ff0c7424 */ /* 0x000fe200078e00ff */
[----:B0-----:R0:W2:Y:S01]  /*0410*/  LDC.64 R2, c[0x4][R0] ;  /* 0x0100000000027b82 */ /* 0x0010a20000000a00 */
[----:B------:R-:W3:Y:S01]  /*0420*/  LDCU.64 UR6, c[0x4][0x28] ;  /* 0x01000500ff0677ac */ /* 0x000ee20008000a00 */
[----:B------:R-:W-:Y:S01]  /*0430*/  MOV R13, RZ ;  /* 0x000000ff000d7202 */ /* 0x000fe20000000f00 */
[----:B------:R-:W4:Y:S01]  /*0440*/  LDCU.64 UR8, c[0x4][0x10] ;  /* 0x01000200ff0877ac */ /* 0x000f220008000a00 */
[----:B-1----:R-:W-:Y:S01]  /*0450*/  MOV R4, UR4 ;  /* 0x0000000400047c02 */ /* 0x002fe20008000f00 */
[----:B------:R-:W-:Y:S01]  /*0460*/  IMAD.U32 R5, RZ, RZ, UR5 ;  /* 0x00000005ff057e24 */ /* 0x000fe2000f8e00ff */
[----:B---3--:R-:W-:Y:S01]  /*0470*/  MOV R6, UR6 ;  /* 0x0000000600067c02 */ /* 0x008fe20008000f00 */
[----:B------:R-:W-:Y:S01]  /*0480*/  IMAD.U32 R7, RZ, RZ, UR7 ;  /* 0x00000007ff077e24 */ /* 0x000fe2000f8e00ff */
[----:B----4-:R-:W-:Y:S01]  /*0490*/  MOV R10, UR8 ;  /* 0x00000008000a7c02 */ /* 0x010fe20008000f00 */
[----:B0-----:R-:W-:-:S07]  /*04a0*/  IMAD.U32 R11, RZ, RZ, UR9 ;  /* 0x00000009ff0b7e24 */ /* 0x001fce000f8e00ff */
[----:B------:R-:W-:-:S07]  /*04b0*/  LEPC R20, `(.L_x_7) ;  /* 0x000000001014794e */ /* 0x000fce0000000000 */
[----:B--2---:R-:W-:Y:S05]  /*04c0*/  CALL.ABS.NOINC R2 ;  /* 0x0000000002007343 */ /* 0x004fea0003c00000 */
.L_x_7:
[----:B------:R-:W-:Y:S05]  /*04d0*/  EXIT ;  /* 0x000000000000794d */ /* 0x000fea0003800000 */
.L_x_8:
[----:B------:R-:W-:-:S00]  /*04e0*/  BRA `(.L_x_8) ;  /* 0xfffffffc00fc7947 */ /* 0x000fc0000383ffff */
[----:B------:R-:W-:-:S00]  /*04f0*/  NOP ;  /* 0x0000000000007918 */ /* 0x000fc00000000000 */
        /* <DEDUP_REMOVED lines=8> */
.L_x_9:


//--------------------- .nv.global.init           --------------------------
	.section	.nv.global.init,"aw",@progbits
.nv.global.init:
	.type		$str$1,@object
	.size		$str$1,($str - $str$1)
$str$1:
        /*0000*/ 	.byte	0x73, 0x65, 0x65, 0x64, 0x20, 0x21, 0x3d, 0x20, 0x30, 0x00
	.type		$str,@object
	.size		$str,($str$2 - $str)
$str:
        /*000a*/ 	.byte	0x73, 0x65, 0x65, 0x64, 0x20, 0x3d, 0x20, 0x25, 0x64, 0x0a, 0x00
	.type		$str$2,@object
	.size		$str$2,(__unnamed_1 - $str$2)
$str$2:
        /*0015*/ 	.byte	0x2f, 0x74, 0x6d, 0x70, 0x2f, 0x73, 0x61, 0x73, 0x73, 0x5f, 0x63, 0x75, 0x5f, 0x68, 0x68, 0x68
        /*0025*/ 	.byte	0x38, 0x6e, 0x35, 0x78, 0x36, 0x2f, 0x6b, 0x2e, 0x63, 0x75, 0x00
	.type		__unnamed_1,@object
	.size		__unnamed_1,(.L_0 - __unnamed_1)
__unnamed_1:
        /*0030*/ 	.byte	0x76, 0x6f, 0x69, 0x64, 0x20, 0x69, 0x6e, 0x69, 0x74, 0x5f, 0x72, 0x61, 0x6e, 0x64, 0x6f, 0x6d
        /*0040*/ 	.byte	0x5f, 0x6e, 0x75, 0x6d, 0x62, 0x65, 0x72, 0x73, 0x28, 0x75, 0x6e, 0x73, 0x69, 0x67, 0x6e, 0x65
        /*0050*/ 	.byte	0x64, 0x20, 0x69, 0x6e, 0x74, 0x29, 0x00
.L_0:


//--------------------- .nv.shared.reserved.0     --------------------------
	.section	.nv.shared.reserved.0,"aw",@nobits
	.weak		__nv_reservedSMEM_offset_0_alias
	.size		__nv_reservedSMEM_offset_0_alias, 0, 64
	.other		__nv_reservedSMEM_offset_0_alias,@"STO_CUDA_RESERVED_SHARED STV_DEFAULT"
__nv_reservedSMEM_offset_0_alias:
	.zero		0
	.zero		64


//--------------------- .nv.constant0._Z19init_random_numbersj --------------------------
	.section	.nv.constant0._Z19init_random_numbersj,"a",@progbits
	.sectionflags	@""
	.align	4
.nv.constant0._Z19init_random_numbersj:
	.zero		900


//--------------------- SYMBOLS --------------------------

	.type		.nv.reservedSmem.offset0,@object
	.size		.nv.reservedSmem.offset0,0x4
	.type		vprintf,@function
	.type		__assertfail,@function
